	.headerflags	@"EF_CUDA_TEXMODE_UNIFIED EF_CUDA_64BIT_ADDRESS EF_CUDA_ACCELERATORS EF_CUDA_SM90 EF_CUDA_VIRTUAL_SM(EF_CUDA_SM90)"
	.elftype	@"ET_EXEC"


//--------------------- .nv.info                  --------------------------
	.section	.nv.info,"",@"SHT_CUDA_INFO"
	.align	4


	//----- nvinfo : EIATTR_REGCOUNT
	.align		4
        /*0000*/ 	.byte	0x04, 0x2f
        /*0002*/ 	.short	(.L_1 - .L_0)
	.align		4
.L_0:
        /*0004*/ 	.word	index@(triton_poi_fused__to_copy_add_arange_clamp_mul_sub_14)
        /*0008*/ 	.word	0x0000000a


	//----- nvinfo : EIATTR_MIN_STACK_SIZE
	.align		4
.L_1:
        /*000c*/ 	.byte	0x04, 0x12
        /*000e*/ 	.short	(.L_3 - .L_2)
	.align		4
.L_2:
        /*0010*/ 	.word	index@(triton_poi_fused__to_copy_add_arange_clamp_mul_sub_14)
        /*0014*/ 	.word	0x00000000


	//----- nvinfo : EIATTR_FRAME_SIZE
	.align		4
.L_3:
        /*0018*/ 	.byte	0x04, 0x11
        /*001a*/ 	.short	(.L_5 - .L_4)
	.align		4
.L_4:
        /*001c*/ 	.word	index@(triton_poi_fused__to_copy_add_arange_clamp_mul_sub_14)
        /*0020*/ 	.word	0x00000000


	//----- nvinfo : EIATTR_MIN_STACK_SIZE
	.align		4
.L_5:
        /*0024*/ 	.byte	0x04, 0x12
        /*0026*/ 	.short	(.L_7 - .L_6)
	.align		4
.L_6:
        /*0028*/ 	.word	index@(triton_poi_fused__to_copy_add_arange_clamp_mul_sub_14)
        /*002c*/ 	.word	0x00000000
.L_7:


//--------------------- .nv.info.triton_poi_fused__to_copy_add_arange_clamp_mul_sub_14 --------------------------
	.section	.nv.info.triton_poi_fused__to_copy_add_arange_clamp_mul_sub_14,"",@"SHT_CUDA_INFO"
	.sectionflags	@""
	.align	4


	//----- nvinfo : EIATTR_CUDA_API_VERSION
	.align		4
        /*0000*/ 	.byte	0x04, 0x37
        /*0002*/ 	.short	(.L_9 - .L_8)
.L_8:
        /*0004*/ 	.word	0x0000007c


	//----- nvinfo : EIATTR_KPARAM_INFO
	.align		4
.L_9:
        /*0008*/ 	.byte	0x04, 0x17
        /*000a*/ 	.short	(.L_11 - .L_10)
.L_10:
        /*000c*/ 	.word	0x00000000
        /*0010*/ 	.short	0x0001
        /*0012*/ 	.short	0x0008
        /*0014*/ 	.byte	0x00, 0xf0, 0x11, 0x00


	//----- nvinfo : EIATTR_KPARAM_INFO
	.align		4
.L_11:
        /*0018*/ 	.byte	0x04, 0x17
        /*001a*/ 	.short	(.L_13 - .L_12)
.L_12:
        /*001c*/ 	.word	0x00000000
        /*0020*/ 	.short	0x0000
        /*0022*/ 	.short	0x0000
        /*0024*/ 	.byte	0x00, 0xf4, 0x21, 0x00


	//----- nvinfo : EIATTR_SPARSE_MMA_MASK
	.align		4
.L_13:
        /*0028*/ 	.byte	0x03, 0x50
        /*002a*/ 	.short	0x0000


	//----- nvinfo : EIATTR_MAXREG_COUNT
	.align		4
        /*002c*/ 	.byte	0x03, 0x1b
        /*002e*/ 	.short	0x00ff


	//----- nvinfo : EIATTR_EXIT_INSTR_OFFSETS
	.align		4
        /*0030*/ 	.byte	0x04, 0x1c
        /*0032*/ 	.short	(.L_15 - .L_14)


	//   ....[0]....
.L_14:
        /*0034*/ 	.word	0x00000100


	//   ....[1]....
        /*0038*/ 	.word	0x00000130


	//----- nvinfo : EIATTR_REQNTID
	.align		4
.L_15:
        /*003c*/ 	.byte	0x04, 0x10
        /*003e*/ 	.short	(.L_17 - .L_16)
.L_16:
        /*0040*/ 	.word	0x00000020
        /*0044*/ 	.word	0x00000001
        /*0048*/ 	.word	0x00000001


	//----- nvinfo : EIATTR_CBANK_PARAM_SIZE
	.align		4
.L_17:
        /*004c*/ 	.byte	0x03, 0x19
        /*004e*/ 	.short	0x000c


	//----- nvinfo : EIATTR_PARAM_CBANK
	.align		4
        /*0050*/ 	.byte	0x04, 0x0a
        /*0052*/ 	.short	(.L_19 - .L_18)
	.align		4
.L_18:
        /*0054*/ 	.word	index@(.nv.constant0.triton_poi_fused__to_copy_add_arange_clamp_mul_sub_14)
        /*0058*/ 	.short	0x0210
        /*005a*/ 	.short	0x000c


	//----- nvinfo : EIATTR_SW_WAR
	.align		4
.L_19:
        /*005c*/ 	.byte	0x04, 0x36
        /*005e*/ 	.short	(.L_21 - .L_20)
.L_20:
        /*0060*/ 	.word	0x00000008
.L_21:


//--------------------- .nv.callgraph             --------------------------
	.section	.nv.callgraph,"",@"SHT_CUDA_CALLGRAPH"
	.align	4
	.sectionentsize	8
	.align		4
        /*0000*/ 	.word	0x00000000
	.align		4
        /*0004*/ 	.word	0xffffffff
	.align		4
        /*0008*/ 	.word	0x00000000
	.align		4
        /*000c*/ 	.word	0xfffffffe
	.align		4
        /*0010*/ 	.word	0x00000000
	.align		4
        /*0014*/ 	.word	0xfffffffd
	.align		4
        /*0018*/ 	.word	0x00000000
	.align		4
        /*001c*/ 	.word	0xfffffffc


//--------------------- .text.triton_poi_fused__to_copy_add_arange_clamp_mul_sub_14 --------------------------
	.section	.text.triton_poi_fused__to_copy_add_arange_clamp_mul_sub_14,"ax",@progbits
	.align	128
        .global         triton_poi_fused__to_copy_add_arange_clamp_mul_sub_14
        .type           triton_poi_fused__to_copy_add_arange_clamp_mul_sub_14,@function
        .size           triton_poi_fused__to_copy_add_arange_clamp_mul_sub_14,(.L_x_1 - triton_poi_fused__to_copy_add_arange_clamp_mul_sub_14)
        .other          triton_poi_fused__to_copy_add_arange_clamp_mul_sub_14,@"STO_CUDA_ENTRY STV_DEFAULT"
triton_poi_fused__to_copy_add_arange_clamp_mul_sub_14:
.text.triton_poi_fused__to_copy_add_arange_clamp_mul_sub_14:
[----:B------:R-:W0:Y:S02]  /*0000*/  LDC R1, c[0x0][0x28] ;  /* 0x00000a00ff017b82 */ /* 0x000e240000000800 */
[----:B------:R-:W1:Y:S01]  /*0010*/  S2R R6, SR_TID.X ;  /* 0x0000000000067919 */ /* 0x000e620000002100 */
[----:B------:R-:W2:Y:S01]  /*0020*/  LDC.64 R2, c[0x0][0x210] ;  /* 0x00008400ff027b82 */ /* 0x000ea20000000a00 */
[----:B------:R-:W3:Y:S01]  /*0030*/  S2R R5, SR_CTAID.X ;  /* 0x0000000000057919 */ /* 0x000ee20000002500 */
[C---:B-1----:R-:W-:Y:S02]  /*0040*/  LOP3.LUT R0, R6.reuse, 0xf, RZ, 0xc0, !PT ;  /* 0x0000000f06007812 */ /* 0x042fe400078ec0ff */
[----:B------:R-:W-:-:S03]  /*0050*/  LOP3.LUT P0, RZ, R6, 0x10, RZ, 0xc0, !PT ;  /* 0x0000001006ff7812 */ /* 0x000fc6000780c0ff */
[----:B---3--:R-:W-:-:S04]  /*0060*/  IMAD R5, R5, 0x10, R0 ;  /* 0x0000001005057824 */ /* 0x008fc800078e0200 */
[C---:B--2---:R-:W-:Y:S01]  /*0070*/  IMAD.WIDE R2, R5.reuse, 0x4, R2 ;  /* 0x0000000405027825 */ /* 0x044fe200078e0202 */
[----:B------:R-:W-:Y:S02]  /*0080*/  I2FP.F32.S32 R0, R5 ;  /* 0x0000000500007245 */ /* 0x000fe40000201400 */
[----:B------:R-:W-:-:S03]  /*0090*/  ISETP.LT.AND P0, PT, R5, 0x10, !P0 ;  /* 0x000000100500780c */ /* 0x000fc60004701270 */
[----:B------:R-:W-:-:S04]  /*00a0*/  FADD R0, R0, 0.5 ;  /* 0x3f00000000007421 */ /* 0x000fc80000000000 */
[----:B------:R-:W-:-:S05]  /*00b0*/  FADD R0, R0, -0.5 ;  /* 0xbf00000000007421 */ /* 0x000fca0000000000 */
[----:B------:R-:W-:-:S04]  /*00c0*/  FMNMX R0, RZ, R0, !PT ;  /* 0x00000000ff007209 */ /* 0x000fc80007800000 */
[----:B------:R-:W1:Y:S02]  /*00d0*/  F2I.TRUNC.NTZ R4, R0 ;  /* 0x0000000000047305 */ /* 0x000e64000020f100 */
[----:B-1----:R-:W-:-:S05]  /*00e0*/  I2FP.F32.S32 R7, R4 ;  /* 0x0000000400077245 */ /* 0x002fca0000201400 */
[----:B------:R-:W-:Y:S01]  /*00f0*/  FADD.SAT R7, R0, -R7 ;  /* 0x8000000700077221 */ /* 0x000fe20000002000 */
[----:B------:R-:W-:Y:S06]  /*0100*/  @!P0 EXIT ;  /* 0x000000000000894d */ /* 0x000fec0003800000 */
[----:B------:R-:W-:Y:S02]  /*0110*/  ULDC.64 UR4, c[0x0][0x208] ;  /* 0x0000820000047ab9 */ /* 0x000fe40000000a00 */
[----:B------:R-:W-:Y:S01]  /*0120*/  STG.E desc[UR4][R2.64], R7 ;  /* 0x0000000702007986 */ /* 0x000fe2000c101904 */
[----:B------:R-:W-:Y:S05]  /*0130*/  EXIT ;  /* 0x000000000000794d */ /* 0x000fea0003800000 */
.L_x_0:
[----:B------:R-:W-:-:S00]  /*0140*/  BRA `(.L_x_0) ;  /* 0xfffffffc00fc7947 */ /* 0x000fc0000383ffff */
[----:B------:R-:W-:-:S00]  /*0150*/  NOP ;  /* 0x0000000000007918 */ /* 0x000fc00000000000 */
        /* <DEDUP_REMOVED lines=10> */
.L_x_1:


//--------------------- .nv.constant0.triton_poi_fused__to_copy_add_arange_clamp_mul_sub_14 --------------------------
	.section	.nv.constant0.triton_poi_fused__to_copy_add_arange_clamp_mul_sub_14,"a",@progbits
	.sectionflags	@""
	.align	4
.nv.constant0.triton_poi_fused__to_copy_add_arange_clamp_mul_sub_14:
	.zero		540
